//
// Generated by NVIDIA NVVM Compiler
//
// Compiler Build ID: CL-36424714
// Cuda compilation tools, release 13.0, V13.0.88
// Based on NVVM 20.0.0
//

.version 9.0
.target sm_100
.address_size 64

	// .globl	_Z16copyDataToDevicePcPKcm

.visible .entry _Z16copyDataToDevicePcPKcm(
	.param .u64 .ptr .align 1 _Z16copyDataToDevicePcPKcm_param_0,
	.param .u64 .ptr .align 1 _Z16copyDataToDevicePcPKcm_param_1,
	.param .u64 _Z16copyDataToDevicePcPKcm_param_2
)
{
	.reg .pred 	%p<3>;
	.reg .b16 	%rs<2>;
	.reg .b32 	%r<10>;
	.reg .b64 	%rd<12>;

	ld.param.u64 	%rd6, [_Z16copyDataToDevicePcPKcm_param_0];
	ld.param.u64 	%rd7, [_Z16copyDataToDevicePcPKcm_param_1];
	ld.param.u64 	%rd8, [_Z16copyDataToDevicePcPKcm_param_2];
	mov.u32 	%r6, %tid.x;
	mov.u32 	%r7, %ctaid.x;
	mov.u32 	%r1, %ntid.x;
	mad.lo.s32 	%r9, %r7, %r1, %r6;
	cvt.s64.s32 	%rd11, %r9;
	setp.le.u64 	%p1, %rd8, %rd11;
	@%p1 bra 	$L__BB0_3;
	mov.u32 	%r8, %nctaid.x;
	mul.lo.s32 	%r3, %r1, %r8;
	cvta.to.global.u64 	%rd2, %rd7;
	cvta.to.global.u64 	%rd3, %rd6;
$L__BB0_2:
	add.s64 	%rd9, %rd2, %rd11;
	ld.global.u8 	%rs1, [%rd9];
	add.s64 	%rd10, %rd3, %rd11;
	st.global.u8 	[%rd10], %rs1;
	add.s32 	%r9, %r9, %r3;
	cvt.s64.s32 	%rd11, %r9;
	setp.gt.u64 	%p2, %rd8, %rd11;
	@%p2 bra 	$L__BB0_2;
$L__BB0_3:
	ret;

}


// ===== COMPILED SASS (sm_100) =====

	.target	sm_100

	.elftype	@"ET_EXEC"


//--------------------- .note.nv.tkinfo           --------------------------
	.section	.note.nv.tkinfo,"",@"SHT_NOTE"
	.sectionflags	@"SHF_NOTE_NV_TKINFO"
	.tkinfo
        /*0018*/ 	.word	0x00000002
        /*0030*/ 	.string	""
        /*0030*/ 	.string	"ptxas"
        /*0030*/ 	.string	"Cuda compilation tools, release 13.0, V13.0.88"
        /*0030*/ 	.string	"Build cuda_13.0.r13.0/compiler.36424714_0"
        /*0030*/ 	.string	"-arch sm_100 -m 64 "



//--------------------- .note.nv.cuinfo           --------------------------
	.section	.note.nv.cuinfo,"",@"SHT_NOTE"
	.sectionflags	@"SHF_NOTE_NV_CUINFO"
        /*0018*/ 	.short	0x0002
        /*001a*/ 	.short	0x0064
        /*001c*/ 	.short	0x0082
	.zero		2


//--------------------- .nv.info                  --------------------------
	.section	.nv.info,"",@"SHT_CUDA_INFO"
	.align	4


	//----- nvinfo : EIATTR_REGCOUNT
	.align		4
        /*0000*/ 	.byte	0x04, 0x2f
        /*0002*/ 	.short	(.L_1 - .L_0)
	.align		4
.L_0:
        /*0004*/ 	.word	index@(_Z16copyDataToDevicePcPKcm)
        /*0008*/ 	.word	0x0000000b


	//----- nvinfo : EIATTR_FRAME_SIZE
	.align		4
.L_1:
        /*000c*/ 	.byte	0x04, 0x11
        /*000e*/ 	.short	(.L_3 - .L_2)
	.align		4
.L_2:
        /*0010*/ 	.word	index@(_Z16copyDataToDevicePcPKcm)
        /*0014*/ 	.word	0x00000000


	//----- nvinfo : EIATTR_MIN_STACK_SIZE
	.align		4
.L_3:
        /*0018*/ 	.byte	0x04, 0x12
        /*001a*/ 	.short	(.L_5 - .L_4)
	.align		4
.L_4:
        /*001c*/ 	.word	index@(_Z16copyDataToDevicePcPKcm)
        /*0020*/ 	.word	0x00000000
.L_5:


//--------------------- .nv.compat                --------------------------
	.section	.nv.compat,"",@"SHT_CUDA_COMPAT_INFO"
	.align	4
        /*0000*/ 	.byte	0x02, 0x09, 0x00, 0x00, 0x02, 0x02, 0x01, 0x00, 0x02, 0x05, 0x05, 0x00, 0x03, 0x07, 0x01, 0x01
        /*0010*/ 	.byte	0x02, 0x03, 0x00, 0x00, 0x02, 0x06, 0x01, 0x00, 0x04, 0x0b, 0x08, 0x00, 0x09, 0x00, 0x00, 0x00
        /*0020*/ 	.byte	0x00, 0x00, 0x00, 0x00


//--------------------- .nv.info._Z16copyDataToDevicePcPKcm --------------------------
	.section	.nv.info._Z16copyDataToDevicePcPKcm,"",@"SHT_CUDA_INFO"
	.sectionflags	@""
	.align	4


	//----- nvinfo : EIATTR_CUDA_API_VERSION
	.align		4
        /*0000*/ 	.byte	0x04, 0x37
        /*0002*/ 	.short	(.L_7 - .L_6)
.L_6:
        /*0004*/ 	.word	0x00000082


	//----- nvinfo : EIATTR_KPARAM_INFO
	.align		4
.L_7:
        /*0008*/ 	.byte	0x04, 0x17
        /*000a*/ 	.short	(.L_9 - .L_8)
.L_8:
        /*000c*/ 	.word	0x00000000
        /*0010*/ 	.short	0x0002
        /*0012*/ 	.short	0x0010
        /*0014*/ 	.byte	0x00, 0xf0, 0x21, 0x00


	//----- nvinfo : EIATTR_KPARAM_INFO
	.align		4
.L_9:
        /*0018*/ 	.byte	0x04, 0x17
        /*001a*/ 	.short	(.L_11 - .L_10)
.L_10:
        /*001c*/ 	.word	0x00000000
        /*0020*/ 	.short	0x0001
        /*0022*/ 	.short	0x0008
        /*0024*/ 	.byte	0x00, 0xf5, 0x21, 0x00


	//----- nvinfo : EIATTR_KPARAM_INFO
	.align		4
.L_11:
        /*0028*/ 	.byte	0x04, 0x17
        /*002a*/ 	.short	(.L_13 - .L_12)
.L_12:
        /*002c*/ 	.word	0x00000000
        /*0030*/ 	.short	0x0000
        /*0032*/ 	.short	0x0000
        /*0034*/ 	.byte	0x00, 0xf5, 0x21, 0x00


	//----- nvinfo : EIATTR_SPARSE_MMA_MASK
	.align		4
.L_13:
        /*0038*/ 	.byte	0x03, 0x50
        /*003a*/ 	.short	0x0000


	//----- nvinfo : EIATTR_MAXREG_COUNT
	.align		4
        /*003c*/ 	.byte	0x03, 0x1b
        /*003e*/ 	.short	0x00ff


	//----- nvinfo : EIATTR_MERCURY_ISA_VERSION
	.align		4
        /*0040*/ 	.byte	0x03, 0x5f
        /*0042*/ 	.short	0x0101


	//----- nvinfo : EIATTR_VRC_CTA_INIT_COUNT
	.align		4
        /*0044*/ 	.byte	0x02, 0x4a
	.zero		1
	.zero		1


	//----- nvinfo : EIATTR_EXIT_INSTR_OFFSETS
	.align		4
        /*0048*/ 	.byte	0x04, 0x1c
        /*004a*/ 	.short	(.L_15 - .L_14)


	//   ....[0]....
.L_14:
        /*004c*/ 	.word	0x00000090


	//   ....[1]....
        /*0050*/ 	.word	0x000001c0


	//----- nvinfo : EIATTR_CRS_STACK_SIZE
	.align		4
.L_15:
        /*0054*/ 	.byte	0x04, 0x1e
        /*0056*/ 	.short	(.L_17 - .L_16)
.L_16:
        /*0058*/ 	.word	0x00000000


	//----- nvinfo : EIATTR_CBANK_PARAM_SIZE
	.align		4
.L_17:
        /*005c*/ 	.byte	0x03, 0x19
        /*005e*/ 	.short	0x0018


	//----- nvinfo : EIATTR_PARAM_CBANK
	.align		4
        /*0060*/ 	.byte	0x04, 0x0a
        /*0062*/ 	.short	(.L_19 - .L_18)
	.align		4
.L_18:
        /*0064*/ 	.word	index@(.nv.constant0._Z16copyDataToDevicePcPKcm)
        /*0068*/ 	.short	0x0380
        /*006a*/ 	.short	0x0018


	//----- nvinfo : EIATTR_SW_WAR
	.align		4
.L_19:
        /*006c*/ 	.byte	0x04, 0x36
        /*006e*/ 	.short	(.L_21 - .L_20)
.L_20:
        /*0070*/ 	.word	0x00000008
.L_21:


//--------------------- .nv.callgraph             --------------------------
	.section	.nv.callgraph,"",@"SHT_CUDA_CALLGRAPH"
	.align	4
	.sectionentsize	8
	.align		4
        /*0000*/ 	.word	0x00000000
	.align		4
        /*0004*/ 	.word	0xffffffff
	.align		4
        /*0008*/ 	.word	0x00000000
	.align		4
        /*000c*/ 	.word	0xfffffffe
	.align		4
        /*0010*/ 	.word	0x00000000
	.align		4
        /*0014*/ 	.word	0xfffffffd
	.align		4
        /*0018*/ 	.word	0x00000000
	.align		4
        /*001c*/ 	.word	0xfffffffc


//--------------------- .text._Z16copyDataToDevicePcPKcm --------------------------
	.section	.text._Z16copyDataToDevicePcPKcm,"ax",@progbits
	.align	128
        .global         _Z16copyDataToDevicePcPKcm
        .type           _Z16copyDataToDevicePcPKcm,@function
        .size           _Z16copyDataToDevicePcPKcm,(.L_x_2 - _Z16copyDataToDevicePcPKcm)
        .other          _Z16copyDataToDevicePcPKcm,@"STO_CUDA_ENTRY STV_DEFAULT"
_Z16copyDataToDevicePcPKcm:
.text._Z16copyDataToDevicePcPKcm:
[----:B------:R-:W-:Y:S01]  /*0000*/  LDC R1, c[0x0][0x37c] ;  /* 0x0000df00ff017b82 */ /* 0x000fe20000000800 */
[----:B------:R-:W0:Y:S07]  /*0010*/  S2R R0, SR_TID.X ;  /* 0x0000000000007919 */ /* 0x000e2e0000002100 */
[----:B------:R-:W0:Y:S01]  /*0020*/  S2UR UR4, SR_CTAID.X ;  /* 0x00000000000479c3 */ /* 0x000e220000002500 */
[----:B------:R-:W1:Y:S07]  /*0030*/  LDCU.64 UR8, c[0x0][0x390] ;  /* 0x00007200ff0877ac */ /* 0x000e6e0008000a00 */
[----:B------:R-:W0:Y:S02]  /*0040*/  LDC R7, c[0x0][0x360] ;  /* 0x0000d800ff077b82 */ /* 0x000e240000000800 */
[----:B0-----:R-:W-:-:S05]  /*0050*/  IMAD R0, R7, UR4, R0 ;  /* 0x0000000407007c24 */ /* 0x001fca000f8e0200 */
[----:B-1----:R-:W-:Y:S02]  /*0060*/  ISETP.GE.U32.AND P0, PT, R0, UR8, PT ;  /* 0x0000000800007c0c */ /* 0x002fe4000bf06070 */
[----:B------:R-:W-:-:S04]  /*0070*/  SHF.R.S32.HI R2, RZ, 0x1f, R0 ;  /* 0x0000001fff027819 */ /* 0x000fc80000011400 */
[----:B------:R-:W-:-:S13]  /*0080*/  ISETP.GE.U32.AND.EX P0, PT, R2, UR9, PT, P0 ;  /* 0x0000000902007c0c */ /* 0x000fda000bf06100 */
[----:B------:R-:W-:Y:S05]  /*0090*/  @P0 EXIT ;  /* 0x000000000000094d */ /* 0x000fea0003800000 */
[----:B------:R-:W0:Y:S01]  /*00a0*/  LDCU UR4, c[0x0][0x370] ;  /* 0x00006e00ff0477ac */ /* 0x000e220008000800 */
[----:B------:R-:W-:Y:S02]  /*00b0*/  IMAD.MOV.U32 R8, RZ, RZ, R2 ;  /* 0x000000ffff087224 */ /* 0x000fe400078e0002 */
[----:B------:R-:W-:Y:S01]  /*00c0*/  IMAD.MOV.U32 R6, RZ, RZ, R0 ;  /* 0x000000ffff067224 */ /* 0x000fe200078e0000 */
[----:B------:R-:W1:Y:S01]  /*00d0*/  LDCU.64 UR6, c[0x0][0x358] ;  /* 0x00006b00ff0677ac */ /* 0x000e620008000a00 */
[----:B------:R-:W2:Y:S01]  /*00e0*/  LDCU.128 UR12, c[0x0][0x380] ;  /* 0x00007000ff0c77ac */ /* 0x000ea20008000c00 */
[----:B0-----:R-:W-:-:S07]  /*00f0*/  IMAD R7, R7, UR4, RZ ;  /* 0x0000000407077c24 */ /* 0x001fce000f8e02ff */
.L_x_0:
[----:B--2---:R-:W-:-:S04]  /*0100*/  IADD3 R2, P0, PT, R6, UR14, RZ ;  /* 0x0000000e06027c10 */ /* 0x004fc8000ff1e0ff */
[----:B0-----:R-:W-:-:S06]  /*0110*/  IADD3.X R3, PT, PT, R8, UR15, RZ, P0, !PT ;  /* 0x0000000f08037c10 */ /* 0x001fcc00087fe4ff */
[----:B-1----:R-:W2:Y:S01]  /*0120*/  LDG.E.U8 R3, desc[UR6][R2.64] ;  /* 0x0000000602037981 */ /* 0x002ea2000c1e1100 */
[----:B------:R-:W-:Y:S01]  /*0130*/  IADD3 R4, P0, PT, R6, UR12, RZ ;  /* 0x0000000c06047c10 */ /* 0x000fe2000ff1e0ff */
[----:B------:R-:W-:-:S03]  /*0140*/  IMAD.IADD R6, R7, 0x1, R0 ;  /* 0x0000000107067824 */ /* 0x000fc600078e0200 */
[----:B------:R-:W-:Y:S01]  /*0150*/  IADD3.X R5, PT, PT, R8, UR13, RZ, P0, !PT ;  /* 0x0000000d08057c10 */ /* 0x000fe200087fe4ff */
[--C-:B------:R-:W-:Y:S01]  /*0160*/  IMAD.MOV.U32 R0, RZ, RZ, R6.reuse ;  /* 0x000000ffff007224 */ /* 0x100fe200078e0006 */
[----:B------:R-:W-:Y:S02]  /*0170*/  ISETP.GE.U32.AND P0, PT, R6, UR8, PT ;  /* 0x0000000806007c0c */ /* 0x000fe4000bf06070 */
[----:B------:R-:W-:-:S04]  /*0180*/  SHF.R.S32.HI R8, RZ, 0x1f, R6 ;  /* 0x0000001fff087819 */ /* 0x000fc80000011406 */
[----:B------:R-:W-:Y:S01]  /*0190*/  ISETP.GE.U32.AND.EX P0, PT, R8, UR9, PT, P0 ;  /* 0x0000000908007c0c */ /* 0x000fe2000bf06100 */
[----:B--2---:R0:W-:-:S12]  /*01a0*/  STG.E.U8 desc[UR6][R4.64], R3 ;  /* 0x0000000304007986 */ /* 0x0041d8000c101106 */
[----:B------:R-:W-:Y:S05]  /*01b0*/  @!P0 BRA `(.L_x_0) ;  /* 0xfffffffc00d08947 */ /* 0x000fea000383ffff */
[----:B------:R-:W-:Y:S05]  /*01c0*/  EXIT ;  /* 0x000000000000794d */ /* 0x000fea0003800000 */
.L_x_1:
[----:B------:R-:W-:-:S00]  /*01d0*/  BRA `(.L_x_1) ;  /* 0xfffffffc00fc7947 */ /* 0x000fc0000383ffff */
[----:B------:R-:W-:-:S00]  /*01e0*/  NOP ;  /* 0x0000000000007918 */ /* 0x000fc00000000000 */
        /* <DEDUP_REMOVED lines=9> */
.L_x_2:


//--------------------- .nv.shared.reserved.0     --------------------------
	.section	.nv.shared.reserved.0,"aw",@nobits
	.weak		__nv_reservedSMEM_offset_0_alias
	.size		__nv_reservedSMEM_offset_0_alias, 0, 64
	.other		__nv_reservedSMEM_offset_0_alias,@"STO_CUDA_RESERVED_SHARED STV_DEFAULT"
__nv_reservedSMEM_offset_0_alias:
	.zero		0
	.zero		64


//--------------------- .nv.constant0._Z16copyDataToDevicePcPKcm --------------------------
	.section	.nv.constant0._Z16copyDataToDevicePcPKcm,"a",@progbits
	.sectionflags	@""
	.align	4
.nv.constant0._Z16copyDataToDevicePcPKcm:
	.zero		920


//--------------------- SYMBOLS --------------------------

	.type		.nv.reservedSmem.offset0,@object
	.size		.nv.reservedSmem.offset0,0x4
